//
// Generated by NVIDIA NVVM Compiler
//
// Compiler Build ID: CL-36424714
// Cuda compilation tools, release 13.0, V13.0.88
// Based on NVVM 20.0.0
//

.version 9.0
.target sm_100
.address_size 64

	// .globl	_Z13conv2d_kernelv

.visible .entry _Z13conv2d_kernelv()
{


	ret;

}


// ===== COMPILED SASS (sm_100) =====

	.target	sm_100

	.elftype	@"ET_EXEC"


//--------------------- .note.nv.tkinfo           --------------------------
	.section	.note.nv.tkinfo,"",@"SHT_NOTE"
	.sectionflags	@"SHF_NOTE_NV_TKINFO"
	.tkinfo
        /*0018*/ 	.word	0x00000002
        /*0030*/ 	.string	""
        /*0030*/ 	.string	"ptxas"
        /*0030*/ 	.string	"Cuda compilation tools, release 13.0, V13.0.88"
        /*0030*/ 	.string	"Build cuda_13.0.r13.0/compiler.36424714_0"
        /*0030*/ 	.string	"-arch sm_100 -m 64 "



//--------------------- .note.nv.cuinfo           --------------------------
	.section	.note.nv.cuinfo,"",@"SHT_NOTE"
	.sectionflags	@"SHF_NOTE_NV_CUINFO"
        /*0018*/ 	.short	0x0002
        /*001a*/ 	.short	0x0064
        /*001c*/ 	.short	0x0082
	.zero		2


//--------------------- .nv.info                  --------------------------
	.section	.nv.info,"",@"SHT_CUDA_INFO"
	.align	4


	//----- nvinfo : EIATTR_REGCOUNT
	.align		4
        /*0000*/ 	.byte	0x04, 0x2f
        /*0002*/ 	.short	(.L_1 - .L_0)
	.align		4
.L_0:
        /*0004*/ 	.word	index@(_Z13conv2d_kernelv)
        /*0008*/ 	.word	0x00000004


	//----- nvinfo : EIATTR_FRAME_SIZE
	.align		4
.L_1:
        /*000c*/ 	.byte	0x04, 0x11
        /*000e*/ 	.short	(.L_3 - .L_2)
	.align		4
.L_2:
        /*0010*/ 	.word	index@(_Z13conv2d_kernelv)
        /*0014*/ 	.word	0x00000000


	//----- nvinfo : EIATTR_MIN_STACK_SIZE
	.align		4
.L_3:
        /*0018*/ 	.byte	0x04, 0x12
        /*001a*/ 	.short	(.L_5 - .L_4)
	.align		4
.L_4:
        /*001c*/ 	.word	index@(_Z13conv2d_kernelv)
        /*0020*/ 	.word	0x00000000
.L_5:


//--------------------- .nv.compat                --------------------------
	.section	.nv.compat,"",@"SHT_CUDA_COMPAT_INFO"
	.align	4
        /*0000*/ 	.byte	0x02, 0x09, 0x00, 0x00, 0x02, 0x02, 0x01, 0x00, 0x02, 0x05, 0x05, 0x00, 0x03, 0x07, 0x01, 0x01
        /*0010*/ 	.byte	0x02, 0x03, 0x00, 0x00, 0x02, 0x06, 0x01, 0x00, 0x04, 0x0b, 0x08, 0x00, 0x09, 0x00, 0x00, 0x00
        /*0020*/ 	.byte	0x00, 0x00, 0x00, 0x00


//--------------------- .nv.info._Z13conv2d_kernelv --------------------------
	.section	.nv.info._Z13conv2d_kernelv,"",@"SHT_CUDA_INFO"
	.sectionflags	@""
	.align	4


	//----- nvinfo : EIATTR_CUDA_API_VERSION
	.align		4
        /*0000*/ 	.byte	0x04, 0x37
        /*0002*/ 	.short	(.L_7 - .L_6)
.L_6:
        /*0004*/ 	.word	0x00000082


	//----- nvinfo : EIATTR_SPARSE_MMA_MASK
	.align		4
.L_7:
        /*0008*/ 	.byte	0x03, 0x50
        /*000a*/ 	.short	0x0000


	//----- nvinfo : EIATTR_MAXREG_COUNT
	.align		4
        /*000c*/ 	.byte	0x03, 0x1b
        /*000e*/ 	.short	0x00ff


	//----- nvinfo : EIATTR_MERCURY_ISA_VERSION
	.align		4
        /*0010*/ 	.byte	0x03, 0x5f
        /*0012*/ 	.short	0x0101


	//----- nvinfo : EIATTR_VRC_CTA_INIT_COUNT
	.align		4
        /*0014*/ 	.byte	0x02, 0x4a
	.zero		1
	.zero		1


	//----- nvinfo : EIATTR_EXIT_INSTR_OFFSETS
	.align		4
        /*0018*/ 	.byte	0x04, 0x1c
        /*001a*/ 	.short	(.L_9 - .L_8)


	//   ....[0]....
.L_8:
        /*001c*/ 	.word	0x00000010


	//----- nvinfo : EIATTR_SW_WAR
	.align		4
.L_9:
        /*0020*/ 	.byte	0x04, 0x36
        /*0022*/ 	.short	(.L_11 - .L_10)
.L_10:
        /*0024*/ 	.word	0x00000008
.L_11:


//--------------------- .nv.callgraph             --------------------------
	.section	.nv.callgraph,"",@"SHT_CUDA_CALLGRAPH"
	.align	4
	.sectionentsize	8
	.align		4
        /*0000*/ 	.word	0x00000000
	.align		4
        /*0004*/ 	.word	0xffffffff
	.align		4
        /*0008*/ 	.word	0x00000000
	.align		4
        /*000c*/ 	.word	0xfffffffe
	.align		4
        /*0010*/ 	.word	0x00000000
	.align		4
        /*0014*/ 	.word	0xfffffffd
	.align		4
        /*0018*/ 	.word	0x00000000
	.align		4
        /*001c*/ 	.word	0xfffffffc


//--------------------- .text._Z13conv2d_kernelv  --------------------------
	.section	.text._Z13conv2d_kernelv,"ax",@progbits
	.align	128
        .global         _Z13conv2d_kernelv
        .type           _Z13conv2d_kernelv,@function
        .size           _Z13conv2d_kernelv,(.L_x_1 - _Z13conv2d_kernelv)
        .other          _Z13conv2d_kernelv,@"STO_CUDA_ENTRY STV_DEFAULT"
_Z13conv2d_kernelv:
.text._Z13conv2d_kernelv:
[----:B------:R-:W-:Y:S01]  /*0000*/  LDC R1, c[0x0][0x37c] ;  /* 0x0000df00ff017b82 */ /* 0x000fe20000000800 */
[----:B------:R-:W-:Y:S05]  /*0010*/  EXIT ;  /* 0x000000000000794d */ /* 0x000fea0003800000 */
.L_x_0:
[----:B------:R-:W-:-:S00]  /*0020*/  BRA `(.L_x_0) ;  /* 0xfffffffc00fc7947 */ /* 0x000fc0000383ffff */
[----:B------:R-:W-:-:S00]  /*0030*/  NOP ;  /* 0x0000000000007918 */ /* 0x000fc00000000000 */
        /* <DEDUP_REMOVED lines=12> */
.L_x_1:


//--------------------- .nv.shared.reserved.0     --------------------------
	.section	.nv.shared.reserved.0,"aw",@nobits
	.weak		__nv_reservedSMEM_offset_0_alias
	.size		__nv_reservedSMEM_offset_0_alias, 0, 64
	.other		__nv_reservedSMEM_offset_0_alias,@"STO_CUDA_RESERVED_SHARED STV_DEFAULT"
__nv_reservedSMEM_offset_0_alias:
	.zero		0
	.zero		64


//--------------------- .nv.constant0._Z13conv2d_kernelv --------------------------
	.section	.nv.constant0._Z13conv2d_kernelv,"a",@progbits
	.sectionflags	@""
	.align	4
.nv.constant0._Z13conv2d_kernelv:
	.zero		896


//--------------------- SYMBOLS --------------------------

	.type		.nv.reservedSmem.offset0,@object
	.size		.nv.reservedSmem.offset0,0x4
